//
// Generated by NVIDIA NVVM Compiler
//
// Compiler Build ID: CL-36424714
// Cuda compilation tools, release 13.0, V13.0.88
// Based on NVVM 20.0.0
//

.version 9.0
.target sm_100
.address_size 64

	// .globl	_Z1fPciPlS_

.visible .entry _Z1fPciPlS_(
	.param .u64 .ptr .align 1 _Z1fPciPlS__param_0,
	.param .u32 _Z1fPciPlS__param_1,
	.param .u64 .ptr .align 1 _Z1fPciPlS__param_2,
	.param .u64 .ptr .align 1 _Z1fPciPlS__param_3
)
{
	.reg .pred 	%p<25>;
	.reg .b16 	%rs<50>;
	.reg .b32 	%r<30>;
	.reg .b64 	%rd<79>;

	ld.param.u64 	%rd27, [_Z1fPciPlS__param_0];
	ld.param.u32 	%r4, [_Z1fPciPlS__param_1];
	ld.param.u64 	%rd28, [_Z1fPciPlS__param_2];
	ld.param.u64 	%rd26, [_Z1fPciPlS__param_3];
	cvta.to.global.u64 	%rd1, %rd27;
	cvta.to.global.u64 	%rd2, %rd28;
	mov.u32 	%r5, %ctaid.x;
	mov.u32 	%r6, %ntid.x;
	mov.u32 	%r7, %tid.x;
	mad.lo.s32 	%r1, %r5, %r6, %r7;
	mov.u32 	%r8, %nctaid.x;
	mul.lo.s32 	%r9, %r6, %r8;
	add.s32 	%r10, %r9, %r4;
	add.s32 	%r11, %r10, -1;
	div.s32 	%r12, %r11, %r9;
	add.s32 	%r13, %r12, 63;
	shr.s32 	%r14, %r13, 31;
	shr.u32 	%r15, %r14, 26;
	add.s32 	%r16, %r13, %r15;
	and.b32  	%r2, %r16, -64;
	mul.lo.s32 	%r3, %r2, %r1;
	setp.lt.s32 	%p1, %r12, 1;
	setp.ge.s32 	%p2, %r3, %r4;
	mov.b16 	%rs41, 0;
	or.pred  	%p3, %p1, %p2;
	@%p3 bra 	$L__BB0_31;
	cvt.s64.s32 	%rd73, %r3;
	add.s32 	%r17, %r3, %r2;
	min.s32 	%r18, %r17, %r4;
	cvt.s64.s32 	%rd30, %r18;
	add.s64 	%rd31, %rd73, 1;
	max.s64 	%rd4, %rd30, %rd31;
	and.b64  	%rd5, %rd4, 3;
	sub.s64 	%rd32, %rd73, %rd4;
	setp.gt.u64 	%p4, %rd32, -4;
	mov.b64 	%rd74, 0;
	mov.b16 	%rs41, 0;
	@%p4 bra 	$L__BB0_22;
	and.b64  	%rd34, %rd4, -4;
	neg.s64 	%rd6, %rd34;
	add.s64 	%rd7, %rd1, 1;
	mov.b64 	%rd74, 0;
	mov.b16 	%rs41, 0;
$L__BB0_3:
	shr.s64 	%rd35, %rd73, 63;
	shr.u64 	%rd36, %rd35, 58;
	add.s64 	%rd37, %rd73, %rd36;
	and.b64  	%rd38, %rd37, -64;
	sub.s64 	%rd10, %rd73, %rd38;
	setp.ne.s64 	%p5, %rd10, 0;
	@%p5 bra 	$L__BB0_5;
	shr.s64 	%rd42, %rd37, 6;
	shl.b64 	%rd43, %rd42, 3;
	add.s64 	%rd44, %rd2, %rd43;
	ld.global.u64 	%rd74, [%rd44];
$L__BB0_5:
	cvt.u32.u64 	%r19, %rd10;
	shr.u64 	%rd45, %rd74, %r19;
	and.b64  	%rd46, %rd45, 1;
	setp.eq.b64 	%p6, %rd46, 1;
	add.s64 	%rd13, %rd7, %rd73;
	@%p6 bra 	$L__BB0_9;
	ld.global.u8 	%rs30, [%rd13+-1];
	and.b16  	%rs2, %rs30, 223;
	setp.ne.s16 	%p7, %rs2, 91;
	@%p7 bra 	$L__BB0_8;
	add.s16 	%rs41, %rs41, 1;
	bra.uni 	$L__BB0_9;
$L__BB0_8:
	setp.eq.s16 	%p8, %rs2, 93;
	selp.s16 	%rs31, -1, 0, %p8;
	add.s16 	%rs41, %rs41, %rs31;
$L__BB0_9:
	cvt.u32.u64 	%r20, %rd73;
	add.s32 	%r21, %r20, 1;
	and.b32  	%r22, %r21, 61;
	shr.u64 	%rd47, %rd74, %r22;
	and.b64  	%rd48, %rd47, 1;
	setp.eq.b64 	%p9, %rd48, 1;
	@%p9 bra 	$L__BB0_13;
	ld.global.u8 	%rs32, [%rd13];
	and.b16  	%rs6, %rs32, 223;
	setp.eq.s16 	%p10, %rs6, 91;
	@%p10 bra 	$L__BB0_12;
	setp.eq.s16 	%p11, %rs6, 93;
	selp.s16 	%rs33, -1, 0, %p11;
	add.s16 	%rs41, %rs41, %rs33;
	bra.uni 	$L__BB0_13;
$L__BB0_12:
	add.s16 	%rs41, %rs41, 1;
$L__BB0_13:
	add.s32 	%r24, %r20, 2;
	and.b32  	%r25, %r24, 62;
	shr.u64 	%rd49, %rd74, %r25;
	and.b64  	%rd50, %rd49, 1;
	setp.eq.b64 	%p12, %rd50, 1;
	@%p12 bra 	$L__BB0_17;
	ld.global.u8 	%rs34, [%rd13+1];
	and.b16  	%rs10, %rs34, 223;
	setp.eq.s16 	%p13, %rs10, 91;
	@%p13 bra 	$L__BB0_16;
	setp.eq.s16 	%p14, %rs10, 93;
	selp.s16 	%rs35, -1, 0, %p14;
	add.s16 	%rs41, %rs41, %rs35;
	bra.uni 	$L__BB0_17;
$L__BB0_16:
	add.s16 	%rs41, %rs41, 1;
$L__BB0_17:
	add.s32 	%r27, %r20, 3;
	and.b32  	%r28, %r27, 63;
	shr.u64 	%rd51, %rd74, %r28;
	and.b64  	%rd52, %rd51, 1;
	setp.eq.b64 	%p15, %rd52, 1;
	@%p15 bra 	$L__BB0_21;
	ld.global.u8 	%rs36, [%rd13+2];
	and.b16  	%rs14, %rs36, 223;
	setp.eq.s16 	%p16, %rs14, 91;
	@%p16 bra 	$L__BB0_20;
	setp.eq.s16 	%p17, %rs14, 93;
	selp.s16 	%rs37, -1, 0, %p17;
	add.s16 	%rs41, %rs41, %rs37;
	bra.uni 	$L__BB0_21;
$L__BB0_20:
	add.s16 	%rs41, %rs41, 1;
$L__BB0_21:
	add.s64 	%rd73, %rd73, 4;
	add.s64 	%rd53, %rd6, %rd73;
	setp.ne.s64 	%p18, %rd53, 0;
	@%p18 bra 	$L__BB0_3;
$L__BB0_22:
	setp.eq.s64 	%p19, %rd5, 0;
	@%p19 bra 	$L__BB0_31;
	neg.s64 	%rd75, %rd5;
$L__BB0_24:
	.pragma "nounroll";
	shr.s64 	%rd54, %rd73, 63;
	shr.u64 	%rd55, %rd54, 58;
	add.s64 	%rd56, %rd73, %rd55;
	and.b64  	%rd57, %rd56, -64;
	sub.s64 	%rd21, %rd73, %rd57;
	setp.ne.s64 	%p20, %rd21, 0;
	@%p20 bra 	$L__BB0_26;
	shr.s64 	%rd61, %rd56, 6;
	shl.b64 	%rd62, %rd61, 3;
	add.s64 	%rd63, %rd2, %rd62;
	ld.global.u64 	%rd74, [%rd63];
$L__BB0_26:
	cvt.u32.u64 	%r29, %rd21;
	shr.u64 	%rd64, %rd74, %r29;
	and.b64  	%rd65, %rd64, 1;
	setp.eq.b64 	%p21, %rd65, 1;
	@%p21 bra 	$L__BB0_30;
	add.s64 	%rd66, %rd1, %rd73;
	ld.global.u8 	%rs38, [%rd66];
	and.b16  	%rs21, %rs38, 223;
	setp.eq.s16 	%p22, %rs21, 91;
	@%p22 bra 	$L__BB0_29;
	setp.eq.s16 	%p23, %rs21, 93;
	selp.s16 	%rs39, -1, 0, %p23;
	add.s16 	%rs41, %rs41, %rs39;
	bra.uni 	$L__BB0_30;
$L__BB0_29:
	add.s16 	%rs41, %rs41, 1;
$L__BB0_30:
	add.s64 	%rd73, %rd73, 1;
	add.s64 	%rd75, %rd75, 1;
	setp.ne.s64 	%p24, %rd75, 0;
	@%p24 bra 	$L__BB0_24;
$L__BB0_31:
	cvta.to.global.u64 	%rd67, %rd26;
	cvt.s64.s32 	%rd68, %r1;
	add.s64 	%rd69, %rd67, %rd68;
	st.global.u8 	[%rd69], %rs41;
	ret;

}


// ===== COMPILED SASS (sm_100) =====

	.target	sm_100

	.elftype	@"ET_EXEC"


//--------------------- .note.nv.tkinfo           --------------------------
	.section	.note.nv.tkinfo,"",@"SHT_NOTE"
	.sectionflags	@"SHF_NOTE_NV_TKINFO"
	.tkinfo
        /*0018*/ 	.word	0x00000002
        /*0030*/ 	.string	""
        /*0030*/ 	.string	"ptxas"
        /*0030*/ 	.string	"Cuda compilation tools, release 13.0, V13.0.88"
        /*0030*/ 	.string	"Build cuda_13.0.r13.0/compiler.36424714_0"
        /*0030*/ 	.string	"-arch sm_100 -m 64 "



//--------------------- .note.nv.cuinfo           --------------------------
	.section	.note.nv.cuinfo,"",@"SHT_NOTE"
	.sectionflags	@"SHF_NOTE_NV_CUINFO"
        /*0018*/ 	.short	0x0002
        /*001a*/ 	.short	0x0064
        /*001c*/ 	.short	0x0082
	.zero		2


//--------------------- .nv.info                  --------------------------
	.section	.nv.info,"",@"SHT_CUDA_INFO"
	.align	4


	//----- nvinfo : EIATTR_REGCOUNT
	.align		4
        /*0000*/ 	.byte	0x04, 0x2f
        /*0002*/ 	.short	(.L_1 - .L_0)
	.align		4
.L_0:
        /*0004*/ 	.word	index@(_Z1fPciPlS_)
        /*0008*/ 	.word	0x00000012


	//----- nvinfo : EIATTR_FRAME_SIZE
	.align		4
.L_1:
        /*000c*/ 	.byte	0x04, 0x11
        /*000e*/ 	.short	(.L_3 - .L_2)
	.align		4
.L_2:
        /*0010*/ 	.word	index@(_Z1fPciPlS_)
        /*0014*/ 	.word	0x00000000


	//----- nvinfo : EIATTR_MIN_STACK_SIZE
	.align		4
.L_3:
        /*0018*/ 	.byte	0x04, 0x12
        /*001a*/ 	.short	(.L_5 - .L_4)
	.align		4
.L_4:
        /*001c*/ 	.word	index@(_Z1fPciPlS_)
        /*0020*/ 	.word	0x00000000
.L_5:


//--------------------- .nv.compat                --------------------------
	.section	.nv.compat,"",@"SHT_CUDA_COMPAT_INFO"
	.align	4
        /*0000*/ 	.byte	0x02, 0x09, 0x00, 0x00, 0x02, 0x02, 0x01, 0x00, 0x02, 0x05, 0x05, 0x00, 0x03, 0x07, 0x01, 0x01
        /*0010*/ 	.byte	0x02, 0x03, 0x00, 0x00, 0x02, 0x06, 0x01, 0x00, 0x04, 0x0b, 0x08, 0x00, 0x09, 0x00, 0x00, 0x00
        /*0020*/ 	.byte	0x00, 0x00, 0x00, 0x00


//--------------------- .nv.info._Z1fPciPlS_      --------------------------
	.section	.nv.info._Z1fPciPlS_,"",@"SHT_CUDA_INFO"
	.sectionflags	@""
	.align	4


	//----- nvinfo : EIATTR_CUDA_API_VERSION
	.align		4
        /*0000*/ 	.byte	0x04, 0x37
        /*0002*/ 	.short	(.L_7 - .L_6)
.L_6:
        /*0004*/ 	.word	0x00000082


	//----- nvinfo : EIATTR_KPARAM_INFO
	.align		4
.L_7:
        /*0008*/ 	.byte	0x04, 0x17
        /*000a*/ 	.short	(.L_9 - .L_8)
.L_8:
        /*000c*/ 	.word	0x00000000
        /*0010*/ 	.short	0x0003
        /*0012*/ 	.short	0x0018
        /*0014*/ 	.byte	0x00, 0xf5, 0x21, 0x00


	//----- nvinfo : EIATTR_KPARAM_INFO
	.align		4
.L_9:
        /*0018*/ 	.byte	0x04, 0x17
        /*001a*/ 	.short	(.L_11 - .L_10)
.L_10:
        /*001c*/ 	.word	0x00000000
        /*0020*/ 	.short	0x0002
        /*0022*/ 	.short	0x0010
        /*0024*/ 	.byte	0x00, 0xf5, 0x21, 0x00


	//----- nvinfo : EIATTR_KPARAM_INFO
	.align		4
.L_11:
        /*0028*/ 	.byte	0x04, 0x17
        /*002a*/ 	.short	(.L_13 - .L_12)
.L_12:
        /*002c*/ 	.word	0x00000000
        /*0030*/ 	.short	0x0001
        /*0032*/ 	.short	0x0008
        /*0034*/ 	.byte	0x00, 0xf0, 0x11, 0x00


	//----- nvinfo : EIATTR_KPARAM_INFO
	.align		4
.L_13:
        /*0038*/ 	.byte	0x04, 0x17
        /*003a*/ 	.short	(.L_15 - .L_14)
.L_14:
        /*003c*/ 	.word	0x00000000
        /*0040*/ 	.short	0x0000
        /*0042*/ 	.short	0x0000
        /*0044*/ 	.byte	0x00, 0xf5, 0x21, 0x00


	//----- nvinfo : EIATTR_SPARSE_MMA_MASK
	.align		4
.L_15:
        /*0048*/ 	.byte	0x03, 0x50
        /*004a*/ 	.short	0x0000


	//----- nvinfo : EIATTR_MAXREG_COUNT
	.align		4
        /*004c*/ 	.byte	0x03, 0x1b
        /*004e*/ 	.short	0x00ff


	//----- nvinfo : EIATTR_MERCURY_ISA_VERSION
	.align		4
        /*0050*/ 	.byte	0x03, 0x5f
        /*0052*/ 	.short	0x0101


	//----- nvinfo : EIATTR_VRC_CTA_INIT_COUNT
	.align		4
        /*0054*/ 	.byte	0x02, 0x4a
	.zero		1
	.zero		1


	//----- nvinfo : EIATTR_EXIT_INSTR_OFFSETS
	.align		4
        /*0058*/ 	.byte	0x04, 0x1c
        /*005a*/ 	.short	(.L_17 - .L_16)


	//   ....[0]....
.L_16:
        /*005c*/ 	.word	0x00000d60


	//----- nvinfo : EIATTR_CRS_STACK_SIZE
	.align		4
.L_17:
        /*0060*/ 	.byte	0x04, 0x1e
        /*0062*/ 	.short	(.L_19 - .L_18)
.L_18:
        /*0064*/ 	.word	0x00000000


	//----- nvinfo : EIATTR_CBANK_PARAM_SIZE
	.align		4
.L_19:
        /*0068*/ 	.byte	0x03, 0x19
        /*006a*/ 	.short	0x0020


	//----- nvinfo : EIATTR_PARAM_CBANK
	.align		4
        /*006c*/ 	.byte	0x04, 0x0a
        /*006e*/ 	.short	(.L_21 - .L_20)
	.align		4
.L_20:
        /*0070*/ 	.word	index@(.nv.constant0._Z1fPciPlS_)
        /*0074*/ 	.short	0x0380
        /*0076*/ 	.short	0x0020


	//----- nvinfo : EIATTR_SW_WAR
	.align		4
.L_21:
        /*0078*/ 	.byte	0x04, 0x36
        /*007a*/ 	.short	(.L_23 - .L_22)
.L_22:
        /*007c*/ 	.word	0x00000008
.L_23:


//--------------------- .nv.callgraph             --------------------------
	.section	.nv.callgraph,"",@"SHT_CUDA_CALLGRAPH"
	.align	4
	.sectionentsize	8
	.align		4
        /*0000*/ 	.word	0x00000000
	.align		4
        /*0004*/ 	.word	0xffffffff
	.align		4
        /*0008*/ 	.word	0x00000000
	.align		4
        /*000c*/ 	.word	0xfffffffe
	.align		4
        /*0010*/ 	.word	0x00000000
	.align		4
        /*0014*/ 	.word	0xfffffffd
	.align		4
        /*0018*/ 	.word	0x00000000
	.align		4
        /*001c*/ 	.word	0xfffffffc


//--------------------- .text._Z1fPciPlS_         --------------------------
	.section	.text._Z1fPciPlS_,"ax",@progbits
	.align	128
        .global         _Z1fPciPlS_
        .type           _Z1fPciPlS_,@function
        .size           _Z1fPciPlS_,(.L_x_19 - _Z1fPciPlS_)
        .other          _Z1fPciPlS_,@"STO_CUDA_ENTRY STV_DEFAULT"
_Z1fPciPlS_:
.text._Z1fPciPlS_:
[----:B------:R-:W-:Y:S08]  /*0000*/  LDC R1, c[0x0][0x37c] ;  /* 0x0000df00ff017b82 */ /* 0x000ff00000000800 */
[----:B------:R-:W0:Y:S01]  /*0010*/  LDC R6, c[0x0][0x360] ;  /* 0x0000d800ff067b82 */ /* 0x000e220000000800 */
[----:B------:R-:W0:Y:S01]  /*0020*/  LDCU UR4, c[0x0][0x370] ;  /* 0x00006e00ff0477ac */ /* 0x000e220008000800 */
[----:B------:R-:W-:Y:S01]  /*0030*/  BSSY.RECONVERGENT B1, `(.L_x_0) ;  /* 0x00000ce000017945 */ /* 0x000fe20003800200 */
[----:B------:R-:W1:Y:S05]  /*0040*/  LDCU.64 UR6, c[0x0][0x358] ;  /* 0x00006b00ff0677ac */ /* 0x000e6a0008000a00 */
[----:B------:R-:W2:Y:S01]  /*0050*/  LDC R9, c[0x0][0x388] ;  /* 0x0000e200ff097b82 */ /* 0x000ea20000000800 */
[----:B------:R-:W3:Y:S01]  /*0060*/  LDCU.64 UR8, c[0x0][0x380] ;  /* 0x00007000ff0877ac */ /* 0x000ee20008000a00 */
[----:B------:R-:W4:Y:S01]  /*0070*/  LDCU.64 UR12, c[0x0][0x380] ;  /* 0x00007000ff0c77ac */ /* 0x000f220008000a00 */
[----:B0-----:R-:W-:-:S05]  /*0080*/  IMAD R0, R6, UR4, RZ ;  /* 0x0000000406007c24 */ /* 0x001fca000f8e02ff */
[----:B------:R-:W0:Y:S01]  /*0090*/  S2UR UR4, SR_CTAID.X ;  /* 0x00000000000479c3 */ /* 0x000e220000002500 */
[-C--:B------:R-:W-:Y:S02]  /*00a0*/  IABS R7, R0.reuse ;  /* 0x0000000000077213 */ /* 0x080fe40000000000 */
[----:B------:R-:W-:Y:S02]  /*00b0*/  IABS R10, R0 ;  /* 0x00000000000a7213 */ /* 0x000fe40000000000 */
[----:B------:R-:W5:Y:S01]  /*00c0*/  I2F.RP R4, R7 ;  /* 0x0000000700047306 */ /* 0x000f620000209400 */
[----:B--2---:R-:W-:Y:S02]  /*00d0*/  IADD3 R5, PT, PT, R0, -0x1, R9 ;  /* 0xffffffff00057810 */ /* 0x004fe40007ffe009 */
[----:B------:R-:W-:-:S05]  /*00e0*/  IMAD.MOV R10, RZ, RZ, -R10 ;  /* 0x000000ffff0a7224 */ /* 0x000fca00078e0a0a */
[----:B-----5:R-:W2:Y:S02]  /*00f0*/  MUFU.RCP R4, R4 ;  /* 0x0000000400047308 */ /* 0x020ea40000001000 */
[----:B--2---:R-:W-:Y:S01]  /*0100*/  VIADD R2, R4, 0xffffffe ;  /* 0x0ffffffe04027836 */ /* 0x004fe20000000000 */
[----:B------:R-:W-:Y:S02]  /*0110*/  IABS R4, R5 ;  /* 0x0000000500047213 */ /* 0x000fe40000000000 */
[----:B------:R-:W-:-:S03]  /*0120*/  LOP3.LUT R5, R5, R0, RZ, 0x3c, !PT ;  /* 0x0000000005057212 */ /* 0x000fc600078e3cff */
[----:B------:R2:W5:Y:S01]  /*0130*/  F2I.FTZ.U32.TRUNC.NTZ R3, R2 ;  /* 0x0000000200037305 */ /* 0x000562000021f000 */
[----:B------:R-:W-:Y:S01]  /*0140*/  ISETP.GE.AND P1, PT, R5, RZ, PT ;  /* 0x000000ff0500720c */ /* 0x000fe20003f26270 */
[----:B--2---:R-:W-:Y:S02]  /*0150*/  IMAD.MOV.U32 R2, RZ, RZ, RZ ;  /* 0x000000ffff027224 */ /* 0x004fe400078e00ff */
[----:B-----5:R-:W-:-:S04]  /*0160*/  IMAD.MOV R8, RZ, RZ, -R3 ;  /* 0x000000ffff087224 */ /* 0x020fc800078e0a03 */
[----:B------:R-:W-:-:S04]  /*0170*/  IMAD R11, R8, R7, RZ ;  /* 0x00000007080b7224 */ /* 0x000fc800078e02ff */
[----:B------:R-:W-:-:S04]  /*0180*/  IMAD.HI.U32 R3, R3, R11, R2 ;  /* 0x0000000b03037227 */ /* 0x000fc800078e0002 */
[----:B------:R-:W-:Y:S02]  /*0190*/  IMAD.MOV.U32 R2, RZ, RZ, R10 ;  /* 0x000000ffff027224 */ /* 0x000fe400078e000a */
[----:B------:R-:W-:-:S04]  /*01a0*/  IMAD.HI.U32 R3, R3, R4, RZ ;  /* 0x0000000403037227 */ /* 0x000fc800078e00ff */
[----:B------:R-:W-:-:S05]  /*01b0*/  IMAD R2, R3, R2, R4 ;  /* 0x0000000203027224 */ /* 0x000fca00078e0204 */
[----:B------:R-:W-:-:S13]  /*01c0*/  ISETP.GT.U32.AND P2, PT, R7, R2, PT ;  /* 0x000000020700720c */ /* 0x000fda0003f44070 */
[----:B------:R-:W-:Y:S02]  /*01d0*/  @!P2 IMAD.IADD R2, R2, 0x1, -R7 ;  /* 0x000000010202a824 */ /* 0x000fe400078e0a07 */
[----:B------:R-:W-:Y:S01]  /*01e0*/  @!P2 VIADD R3, R3, 0x1 ;  /* 0x000000010303a836 */ /* 0x000fe20000000000 */
[----:B------:R-:W-:Y:S02]  /*01f0*/  ISETP.NE.AND P2, PT, R0, RZ, PT ;  /* 0x000000ff0000720c */ /* 0x000fe40003f45270 */
[----:B------:R-:W-:Y:S02]  /*0200*/  ISETP.GE.U32.AND P0, PT, R2, R7, PT ;  /* 0x000000070200720c */ /* 0x000fe40003f06070 */
[----:B------:R-:W0:Y:S11]  /*0210*/  S2R R7, SR_TID.X ;  /* 0x0000000000077919 */ /* 0x000e360000002100 */
[----:B------:R-:W-:-:S04]  /*0220*/  @P0 VIADD R3, R3, 0x1 ;  /* 0x0000000103030836 */ /* 0x000fc80000000000 */
[----:B------:R-:W-:Y:S01]  /*0230*/  @!P1 IMAD.MOV R3, RZ, RZ, -R3 ;  /* 0x000000ffff039224 */ /* 0x000fe200078e0a03 */
[----:B------:R-:W-:-:S05]  /*0240*/  @!P2 LOP3.LUT R3, RZ, R0, RZ, 0x33, !PT ;  /* 0x00000000ff03a212 */ /* 0x000fca00078e33ff */
[----:B------:R-:W-:-:S05]  /*0250*/  VIADD R0, R3, 0x3f ;  /* 0x0000003f03007836 */ /* 0x000fca0000000000 */
[----:B------:R-:W-:-:S04]  /*0260*/  SHF.R.S32.HI R5, RZ, 0x1f, R0 ;  /* 0x0000001fff057819 */ /* 0x000fc80000011400 */
[----:B------:R-:W-:Y:S01]  /*0270*/  LEA.HI R5, R5, R0, RZ, 0x6 ;  /* 0x0000000005057211 */ /* 0x000fe200078f30ff */
[----:B0-----:R-:W-:Y:S01]  /*0280*/  IMAD R0, R6, UR4, R7 ;  /* 0x0000000406007c24 */ /* 0x001fe2000f8e0207 */
[----:B------:R-:W0:Y:S02]  /*0290*/  LDCU.64 UR4, c[0x0][0x390] ;  /* 0x00007200ff0477ac */ /* 0x000e240008000a00 */
[----:B------:R-:W-:Y:S02]  /*02a0*/  LOP3.LUT R5, R5, 0xffffffc0, RZ, 0xc0, !PT ;  /* 0xffffffc005057812 */ /* 0x000fe400078ec0ff */
[----:B------:R-:W-:-:S03]  /*02b0*/  PRMT R6, RZ, 0x7610, R6 ;  /* 0x00007610ff067816 */ /* 0x000fc60000000006 */
[----:B------:R-:W-:-:S05]  /*02c0*/  IMAD R8, R0, R5, RZ ;  /* 0x0000000500087224 */ /* 0x000fca00078e02ff */
[----:B------:R-:W-:-:S04]  /*02d0*/  ISETP.GE.AND P0, PT, R8, R9, PT ;  /* 0x000000090800720c */ /* 0x000fc80003f06270 */
[----:B------:R-:W-:-:S13]  /*02e0*/  ISETP.LT.OR P0, PT, R3, 0x1, P0 ;  /* 0x000000010300780c */ /* 0x000fda0000701670 */
[----:B01-34-:R-:W-:Y:S05]  /*02f0*/  @P0 BRA `(.L_x_1) ;  /* 0x0000000800840947 */ /* 0x01bfea0003800000 */
[C---:B------:R-:W-:Y:S01]  /*0300*/  IADD3 R3, P1, PT, R8.reuse, 0x1, RZ ;  /* 0x0000000108037810 */ /* 0x040fe20007f3e0ff */
[----:B------:R-:W-:Y:S01]  /*0310*/  BSSY.RECONVERGENT B0, `(.L_x_2) ;  /* 0x0000073000007945 */ /* 0x000fe20003800200 */
[----:B------:R-:W-:Y:S02]  /*0320*/  SHF.R.S32.HI R7, RZ, 0x1f, R8 ;  /* 0x0000001fff077819 */ /* 0x000fe40000011408 */
[----:B------:R-:W-:Y:S02]  /*0330*/  VIADDMNMX R2, R8, R5, R9, PT ;  /* 0x0000000508027246 */ /* 0x000fe40003800109 */
[----:B------:R-:W-:Y:S01]  /*0340*/  PRMT R6, RZ, 0x7610, R6 ;  /* 0x00007610ff067816 */ /* 0x000fe20000000006 */
[----:B------:R-:W-:Y:S01]  /*0350*/  IMAD.X R5, RZ, RZ, R7, P1 ;  /* 0x000000ffff057224 */ /* 0x000fe200008e0607 */
[----:B------:R-:W-:Y:S02]  /*0360*/  ISETP.GT.U32.AND P0, PT, R2, R3, PT ;  /* 0x000000030200720c */ /* 0x000fe40003f04070 */
[----:B------:R-:W-:-:S04]  /*0370*/  SHF.R.S32.HI R10, RZ, 0x1f, R2 ;  /* 0x0000001fff0a7819 */ /* 0x000fc80000011402 */
[----:B------:R-:W-:-:S04]  /*0380*/  ISETP.GT.AND.EX P0, PT, R10, R5, PT, P0 ;  /* 0x000000050a00720c */ /* 0x000fc80003f04300 */
[----:B------:R-:W-:Y:S02]  /*0390*/  SEL R11, R2, R3, P0 ;  /* 0x00000003020b7207 */ /* 0x000fe40000000000 */
[----:B------:R-:W-:Y:S02]  /*03a0*/  SEL R10, R10, R5, P0 ;  /* 0x000000050a0a7207 */ /* 0x000fe40000000000 */
[----:B------:R-:W-:Y:S02]  /*03b0*/  IADD3 R2, P1, PT, R8, -R11, RZ ;  /* 0x8000000b08027210 */ /* 0x000fe40007f3e0ff */
[----:B------:R-:W-:Y:S02]  /*03c0*/  LOP3.LUT R9, R11, 0x3, RZ, 0xc0, !PT ;  /* 0x000000030b097812 */ /* 0x000fe400078ec0ff */
[----:B------:R-:W-:Y:S01]  /*03d0*/  ISETP.GT.U32.AND P0, PT, R2, -0x4, PT ;  /* 0xfffffffc0200780c */ /* 0x000fe20003f04070 */
[----:B------:R-:W-:-:S05]  /*03e0*/  IMAD.X R2, R7, 0x1, ~R10, P1 ;  /* 0x0000000107027824 */ /* 0x000fca00008e0e0a */
[----:B------:R-:W-:Y:S02]  /*03f0*/  ISETP.GT.U32.AND.EX P0, PT, R2, -0x1, PT, P0 ;  /* 0xffffffff0200780c */ /* 0x000fe40003f04100 */
[----:B------:R-:W-:-:S11]  /*0400*/  CS2R R2, SRZ ;  /* 0x0000000000027805 */ /* 0x000fd6000001ff00 */
[----:B------:R-:W-:Y:S05]  /*0410*/  @P0 BRA `(.L_x_3) ;  /* 0x0000000400880947 */ /* 0x000fea0003800000 */
[----:B------:R-:W-:Y:S02]  /*0420*/  LOP3.LUT R11, R11, 0xfffffffc, RZ, 0xc0, !PT ;  /* 0xfffffffc0b0b7812 */ /* 0x000fe400078ec0ff */
[----:B------:R-:W-:Y:S02]  /*0430*/  CS2R R2, SRZ ;  /* 0x0000000000027805 */ /* 0x000fe4000001ff00 */
[----:B------:R-:W-:-:S07]  /*0440*/  PRMT R6, RZ, 0x7610, R6 ;  /* 0x00007610ff067816 */ /* 0x000fce0000000006 */
.L_x_14:
[----:B------:R-:W-:Y:S01]  /*0450*/  SHF.R.S32.HI R5, RZ, 0x1f, R7 ;  /* 0x0000001fff057819 */ /* 0x000fe20000011407 */
[----:B------:R-:W-:Y:S03]  /*0460*/  BSSY.RECONVERGENT B2, `(.L_x_4) ;  /* 0x000000e000027945 */ /* 0x000fe60003800200 */
[----:B------:R-:W-:-:S04]  /*0470*/  LEA.HI R4, P0, R5, R8, RZ, 0x6 ;  /* 0x0000000805047211 */ /* 0x000fc800078130ff */
[----:B------:R-:W-:-:S04]  /*0480*/  LOP3.LUT R5, R4, 0xffffffc0, RZ, 0xc0, !PT ;  /* 0xffffffc004057812 */ /* 0x000fc800078ec0ff */
[----:B------:R-:W-:Y:S01]  /*0490*/  IADD3 R12, P1, PT, R8, -R5, RZ ;  /* 0x80000005080c7210 */ /* 0x000fe20007f3e0ff */
[----:B------:R-:W-:-:S03]  /*04a0*/  IMAD.X R5, RZ, RZ, R7, P0 ;  /* 0x000000ffff057224 */ /* 0x000fc600000e0607 */
[----:B------:R-:W-:Y:S01]  /*04b0*/  ISETP.NE.U32.AND P0, PT, R12, RZ, PT ;  /* 0x000000ff0c00720c */ /* 0x000fe20003f05070 */
[----:B------:R-:W-:-:S05]  /*04c0*/  IMAD.X R13, R7, 0x1, ~R5, P1 ;  /* 0x00000001070d7824 */ /* 0x000fca00008e0e05 */
[----:B------:R-:W-:-:S13]  /*04d0*/  ISETP.NE.AND.EX P0, PT, R13, RZ, PT, P0 ;  /* 0x000000ff0d00720c */ /* 0x000fda0003f05300 */
[----:B------:R-:W-:Y:S05]  /*04e0*/  @P0 BRA `(.L_x_5) ;  /* 0x0000000000140947 */ /* 0x000fea0003800000 */
[--C-:B------:R-:W-:Y:S02]  /*04f0*/  SHF.R.S64 R3, R4, 0x6, R5.reuse ;  /* 0x0000000604037819 */ /* 0x100fe40000001005 */
[----:B------:R-:W-:Y:S02]  /*0500*/  SHF.R.S32.HI R4, RZ, 0x6, R5 ;  /* 0x00000006ff047819 */ /* 0x000fe40000011405 */
[----:B------:R-:W-:-:S04]  /*0510*/  LEA R2, P0, R3, UR4, 0x3 ;  /* 0x0000000403027c11 */ /* 0x000fc8000f8018ff */
[----:B------:R-:W-:-:S06]  /*0520*/  LEA.HI.X R3, R3, UR5, R4, 0x3, P0 ;  /* 0x0000000503037c11 */ /* 0x000fcc00080f1c04 */
[----:B------:R-:W5:Y:S03]  /*0530*/  LDG.E.64 R2, desc[UR6][R2.64] ;  /* 0x0000000602027981 */ /* 0x000f66000c1e1b00 */
.L_x_5:
[----:B------:R-:W-:Y:S05]  /*0540*/  BSYNC.RECONVERGENT B2 ;  /* 0x0000000000027941 */ /* 0x000fea0003800200 */
.L_x_4:
[----:B-----5:R-:W-:Y:S01]  /*0550*/  SHF.R.U64 R4, R2, R12, R3 ;  /* 0x0000000c02047219 */ /* 0x020fe20000001203 */
[----:B------:R-:W-:Y:S01]  /*0560*/  VIADD R12, R8, 0x1 ;  /* 0x00000001080c7836 */ /* 0x000fe20000000000 */
[----:B------:R-:W-:Y:S02]  /*0570*/  BSSY.RECONVERGENT B2, `(.L_x_6) ;  /* 0x0000011000027945 */ /* 0x000fe40003800200 */
[----:B------:R-:W-:Y:S02]  /*0580*/  LOP3.LUT R4, R4, 0x1, RZ, 0xc0, !PT ;  /* 0x0000000104047812 */ /* 0x000fe400078ec0ff */
[----:B------:R-:W-:Y:S02]  /*0590*/  LOP3.LUT R13, R12, 0x3d, RZ, 0xc0, !PT ;  /* 0x0000003d0c0d7812 */ /* 0x000fe400078ec0ff */
[----:B------:R-:W-:Y:S02]  /*05a0*/  ISETP.NE.U32.AND P0, PT, R4, 0x1, PT ;  /* 0x000000010400780c */ /* 0x000fe40003f05070 */
[----:B------:R-:W-:-:S02]  /*05b0*/  IADD3.X R4, P1, PT, R8, UR8, RZ, PT, !PT ;  /* 0x0000000808047c10 */ /* 0x000fc4000bf3e4ff */
[----:B------:R-:W-:Y:S02]  /*05c0*/  ISETP.NE.U32.AND.EX P0, PT, RZ, RZ, PT, P0 ;  /* 0x000000ffff00720c */ /* 0x000fe40003f05100 */
[----:B------:R-:W-:-:S11]  /*05d0*/  IADD3.X R5, PT, PT, R7, UR9, RZ, P1, !PT ;  /* 0x0000000907057c10 */ /* 0x000fd60008ffe4ff */
[----:B------:R-:W-:Y:S05]  /*05e0*/  @!P0 BRA `(.L_x_7) ;  /* 0x0000000000248947 */ /* 0x000fea0003800000 */
[----:B------:R-:W2:Y:S02]  /*05f0*/  LDG.E.U8 R12, desc[UR6][R4.64+-0x1] ;  /* 0xffffff06040c7981 */ /* 0x000ea4000c1e1100 */
[----:B--2---:R-:W-:-:S04]  /*0600*/  LOP3.LUT R12, R12, 0xdf, RZ, 0xc0, !PT ;  /* 0x000000df0c0c7812 */ /* 0x004fc800078ec0ff */
[----:B------:R-:W-:-:S04]  /*0610*/  ISETP.NE.AND P0, PT, R12, 0x5b, PT ;  /* 0x0000005b0c00780c */ /* 0x000fc80003f05270 */
[----:B------:R-:W-:-:S09]  /*0620*/  ISETP.NE.AND P1, PT, R12, 0x5d, P0 ;  /* 0x0000005d0c00780c */ /* 0x000fd20000725270 */
[----:B------:R-:W-:-:S05]  /*0630*/  @!P0 VIADD R12, R6, 0x1 ;  /* 0x00000001060c8836 */ /* 0x000fca0000000000 */
[----:B------:R-:W-:-:S05]  /*0640*/  @!P0 PRMT R6, R12, 0x7610, R6 ;  /* 0x000076100c068816 */ /* 0x000fca0000000006 */
[----:B------:R-:W-:Y:S02]  /*0650*/  @P0 VIADD R12, R6, 0xffffffff ;  /* 0xffffffff060c0836 */ /* 0x000fe40000000000 */
[----:B------:R-:W-:-:S05]  /*0660*/  @P1 IMAD.MOV R12, RZ, RZ, R6 ;  /* 0x000000ffff0c1224 */ /* 0x000fca00078e0206 */
[----:B------:R-:W-:-:S07]  /*0670*/  @P0 PRMT R6, R12, 0x7610, R6 ;  /* 0x000076100c060816 */ /* 0x000fce0000000006 */
.L_x_7:
[----:B------:R-:W-:Y:S05]  /*0680*/  BSYNC.RECONVERGENT B2 ;  /* 0x0000000000027941 */ /* 0x000fea0003800200 */
.L_x_6:
[----:B------:R-:W-:Y:S01]  /*0690*/  SHF.R.U64 R12, R2, R13, R3 ;  /* 0x0000000d020c7219 */ /* 0x000fe20000001203 */
[----:B------:R-:W-:Y:S03]  /*06a0*/  BSSY.RECONVERGENT B2, `(.L_x_8) ;  /* 0x0000010000027945 */ /* 0x000fe60003800200 */
[----:B------:R-:W-:-:S04]  /*06b0*/  LOP3.LUT R12, R12, 0x1, RZ, 0xc0, !PT ;  /* 0x000000010c0c7812 */ /* 0x000fc800078ec0ff */
[----:B------:R-:W-:Y:S01]  /*06c0*/  ISETP.NE.U32.AND P0, PT, R12, 0x1, PT ;  /* 0x000000010c00780c */ /* 0x000fe20003f05070 */
[----:B------:R-:W-:-:S03]  /*06d0*/  VIADD R12, R8, 0x2 ;  /* 0x00000002080c7836 */ /* 0x000fc60000000000 */
[----:B------:R-:W-:Y:S02]  /*06e0*/  ISETP.NE.U32.AND.EX P0, PT, RZ, RZ, PT, P0 ;  /* 0x000000ffff00720c */ /* 0x000fe40003f05100 */
[----:B------:R-:W-:-:S11]  /*06f0*/  LOP3.LUT R13, R12, 0x3e, RZ, 0xc0, !PT ;  /* 0x0000003e0c0d7812 */ /* 0x000fd600078ec0ff */
[----:B------:R-:W-:Y:S05]  /*0700*/  @!P0 BRA `(.L_x_9) ;  /* 0x0000000000248947 */ /* 0x000fea0003800000 */
[----:B------:R-:W2:Y:S02]  /*0710*/  LDG.E.U8 R12, desc[UR6][R4.64] ;  /* 0x00000006040c7981 */ /* 0x000ea4000c1e1100 */
[----:B--2---:R-:W-:-:S04]  /*0720*/  LOP3.LUT R12, R12, 0xdf, RZ, 0xc0, !PT ;  /* 0x000000df0c0c7812 */ /* 0x004fc800078ec0ff */
[----:B------:R-:W-:-:S04]  /*0730*/  ISETP.NE.AND P0, PT, R12, 0x5b, PT ;  /* 0x0000005b0c00780c */ /* 0x000fc80003f05270 */
[----:B------:R-:W-:-:S09]  /*0740*/  ISETP.NE.AND P1, PT, R12, 0x5d, P0 ;  /* 0x0000005d0c00780c */ /* 0x000fd20000725270 */
[----:B------:R-:W-:-:S04]  /*0750*/  @P0 VIADD R12, R6, 0xffffffff ;  /* 0xffffffff060c0836 */ /* 0x000fc80000000000 */
[----:B------:R-:W-:-:S05]  /*0760*/  @P1 IMAD.MOV R12, RZ, RZ, R6 ;  /* 0x000000ffff0c1224 */ /* 0x000fca00078e0206 */
[----:B------:R-:W-:-:S05]  /*0770*/  @P0 PRMT R6, R12, 0x7610, R6 ;  /* 0x000076100c060816 */ /* 0x000fca0000000006 */
[----:B------:R-:W-:-:S05]  /*0780*/  @!P0 VIADD R12, R6, 0x1 ;  /* 0x00000001060c8836 */ /* 0x000fca0000000000 */
[----:B------:R-:W-:-:S07]  /*0790*/  @!P0 PRMT R6, R12, 0x7610, R6 ;  /* 0x000076100c068816 */ /* 0x000fce0000000006 */
.L_x_9:
[----:B------:R-:W-:Y:S05]  /*07a0*/  BSYNC.RECONVERGENT B2 ;  /* 0x0000000000027941 */ /* 0x000fea0003800200 */
.L_x_8:
        /* <DEDUP_REMOVED lines=17> */
.L_x_11:
[----:B------:R-:W-:Y:S05]  /*08c0*/  BSYNC.RECONVERGENT B2 ;  /* 0x0000000000027941 */ /* 0x000fea0003800200 */
.L_x_10:
[----:B------:R-:W-:Y:S01]  /*08d0*/  SHF.R.U64 R12, R2, R13, R3 ;  /* 0x0000000d020c7219 */ /* 0x000fe20000001203 */
[----:B------:R-:W-:Y:S03]  /*08e0*/  BSSY.RECONVERGENT B2, `(.L_x_12) ;  /* 0x000000e000027945 */ /* 0x000fe60003800200 */
[----:B------:R-:W-:-:S04]  /*08f0*/  LOP3.LUT R12, R12, 0x1, RZ, 0xc0, !PT ;  /* 0x000000010c0c7812 */ /* 0x000fc800078ec0ff */
[----:B------:R-:W-:-:S04]  /*0900*/  ISETP.NE.U32.AND P0, PT, R12, 0x1, PT ;  /* 0x000000010c00780c */ /* 0x000fc80003f05070 */
[----:B------:R-:W-:-:S13]  /*0910*/  ISETP.NE.U32.AND.EX P0, PT, RZ, RZ, PT, P0 ;  /* 0x000000ffff00720c */ /* 0x000fda0003f05100 */
        /* <DEDUP_REMOVED lines=10> */
.L_x_13:
[----:B------:R-:W-:Y:S05]  /*09c0*/  BSYNC.RECONVERGENT B2 ;  /* 0x0000000000027941 */ /* 0x000fea0003800200 */
.L_x_12:
[----:B------:R-:W-:-:S04]  /*09d0*/  IADD3 R8, P0, PT, R8, 0x4, RZ ;  /* 0x0000000408087810 */ /* 0x000fc80007f1e0ff */
[----:B------:R-:W-:Y:S01]  /*09e0*/  IADD3 R4, P1, PT, R8, -R11, RZ ;  /* 0x8000000b08047210 */ /* 0x000fe20007f3e0ff */
[----:B------:R-:W-:-:S03]  /*09f0*/  IMAD.X R7, RZ, RZ, R7, P0 ;  /* 0x000000ffff077224 */ /* 0x000fc600000e0607 */
[----:B------:R-:W-:Y:S01]  /*0a00*/  ISETP.NE.U32.AND P0, PT, R4, RZ, PT ;  /* 0x000000ff0400720c */ /* 0x000fe20003f05070 */
[----:B------:R-:W-:-:S05]  /*0a10*/  IMAD.X R4, R7, 0x1, ~R10, P1 ;  /* 0x0000000107047824 */ /* 0x000fca00008e0e0a */
[----:B------:R-:W-:-:S13]  /*0a20*/  ISETP.NE.AND.EX P0, PT, R4, RZ, PT, P0 ;  /* 0x000000ff0400720c */ /* 0x000fda0003f05300 */
[----:B------:R-:W-:Y:S05]  /*0a30*/  @P0 BRA `(.L_x_14) ;  /* 0xfffffff800840947 */ /* 0x000fea000383ffff */
.L_x_3:
[----:B------:R-:W-:Y:S05]  /*0a40*/  BSYNC.RECONVERGENT B0 ;  /* 0x0000000000007941 */ /* 0x000fea0003800200 */
.L_x_2:
[----:B------:R-:W-:-:S04]  /*0a50*/  ISETP.NE.U32.AND P0, PT, R9, RZ, PT ;  /* 0x000000ff0900720c */ /* 0x000fc80003f05070 */
[----:B------:R-:W-:-:S13]  /*0a60*/  ISETP.NE.AND.EX P0, PT, RZ, RZ, PT, P0 ;  /* 0x000000ffff00720c */ /* 0x000fda0003f05300 */
[----:B------:R-:W-:Y:S05]  /*0a70*/  @!P0 BRA `(.L_x_1) ;  /* 0x0000000000a48947 */ /* 0x000fea0003800000 */
[----:B------:R-:W-:-:S05]  /*0a80*/  IADD3 R11, P0, PT, RZ, -R9, RZ ;  /* 0x80000009ff0b7210 */ /* 0x000fca0007f1e0ff */
[----:B------:R-:W-:-:S08]  /*0a90*/  IMAD.X R12, RZ, RZ, -0x1, P0 ;  /* 0xffffffffff0c7424 */ /* 0x000fd000000e06ff */
.L_x_17:
[----:B------:R-:W-:-:S04]  /*0aa0*/  SHF.R.S32.HI R5, RZ, 0x1f, R7 ;  /* 0x0000001fff057819 */ /* 0x000fc80000011407 */
[----:B------:R-:W-:-:S04]  /*0ab0*/  LEA.HI R4, P0, R5, R8, RZ, 0x6 ;  /* 0x0000000805047211 */ /* 0x000fc800078130ff */
[----:B------:R-:W-:Y:S01]  /*0ac0*/  LOP3.LUT R5, R4, 0xffffffc0, RZ, 0xc0, !PT ;  /* 0xffffffc004057812 */ /* 0x000fe200078ec0ff */
[----:B------:R-:W-:-:S03]  /*0ad0*/  IMAD.X R10, RZ, RZ, R7, P0 ;  /* 0x000000ffff0a7224 */ /* 0x000fc600000e0607 */
[----:B------:R-:W-:-:S04]  /*0ae0*/  IADD3 R9, P1, PT, R8, -R5, RZ ;  /* 0x8000000508097210 */ /* 0x000fc80007f3e0ff */
[----:B------:R-:W-:Y:S01]  /*0af0*/  ISETP.NE.U32.AND P0, PT, R9, RZ, PT ;  /* 0x000000ff0900720c */ /* 0x000fe20003f05070 */
[----:B------:R-:W-:-:S05]  /*0b00*/  IMAD.X R5, R7, 0x1, ~R10, P1 ;  /* 0x0000000107057824 */ /* 0x000fca00008e0e0a */
[----:B------:R-:W-:-:S13]  /*0b10*/  ISETP.NE.AND.EX P0, PT, R5, RZ, PT, P0 ;  /* 0x000000ff0500720c */ /* 0x000fda0003f05300 */
[----:B------:R-:W0:Y:S01]  /*0b20*/  @!P0 LDC.64 R14, c[0x0][0x390] ;  /* 0x0000e400ff0e8b82 */ /* 0x000e220000000a00 */
[--C-:B------:R-:W-:Y:S02]  /*0b30*/  @!P0 SHF.R.S64 R5, R4, 0x6, R10.reuse ;  /* 0x0000000604058819 */ /* 0x100fe4000000100a */
[----:B------:R-:W-:Y:S02]  /*0b40*/  @!P0 SHF.R.S32.HI R10, RZ, 0x6, R10 ;  /* 0x00000006ff0a8819 */ /* 0x000fe4000001140a */
[----:B0-----:R-:W-:-:S04]  /*0b50*/  @!P0 LEA R4, P1, R5, R14, 0x3 ;  /* 0x0000000e05048211 */ /* 0x001fc800078218ff */
[----:B------:R-:W-:-:S05]  /*0b60*/  @!P0 LEA.HI.X R5, R5, R15, R10, 0x3, P1 ;  /* 0x0000000f05058211 */ /* 0x000fca00008f1c0a */
[----:B------:R-:W2:Y:S01]  /*0b70*/  @!P0 LDG.E.64 R2, desc[UR6][R4.64] ;  /* 0x0000000604028981 */ /* 0x000ea2000c1e1b00 */
[----:B------:R-:W-:Y:S01]  /*0b80*/  IADD3 R11, P0, PT, R11, 0x1, RZ ;  /* 0x000000010b0b7810 */ /* 0x000fe20007f1e0ff */
[----:B------:R-:W-:Y:S04]  /*0b90*/  BSSY.RECONVERGENT B0, `(.L_x_15) ;  /* 0x0000014000007945 */ /* 0x000fe80003800200 */
[----:B------:R-:W-:Y:S01]  /*0ba0*/  IMAD.X R12, RZ, RZ, R12, P0 ;  /* 0x000000ffff0c7224 */ /* 0x000fe200000e060c */
[----:B------:R-:W-:-:S04]  /*0bb0*/  ISETP.NE.U32.AND P0, PT, R11, RZ, PT ;  /* 0x000000ff0b00720c */ /* 0x000fc80003f05070 */
[----:B------:R-:W-:Y:S02]  /*0bc0*/  ISETP.NE.AND.EX P0, PT, R12, RZ, PT, P0 ;  /* 0x000000ff0c00720c */ /* 0x000fe40003f05300 */
[----:B--2---:R-:W-:-:S04]  /*0bd0*/  SHF.R.U64 R9, R2, R9, R3 ;  /* 0x0000000902097219 */ /* 0x004fc80000001203 */
[----:B------:R-:W-:-:S04]  /*0be0*/  LOP3.LUT R9, R9, 0x1, RZ, 0xc0, !PT ;  /* 0x0000000109097812 */ /* 0x000fc800078ec0ff */
[----:B------:R-:W-:-:S04]  /*0bf0*/  ISETP.NE.U32.AND P1, PT, R9, 0x1, PT ;  /* 0x000000010900780c */ /* 0x000fc80003f25070 */
[----:B------:R-:W-:-:S13]  /*0c00*/  ISETP.NE.U32.AND.EX P1, PT, RZ, RZ, PT, P1 ;  /* 0x000000ffff00720c */ /* 0x000fda0003f25110 */
[----:B------:R-:W-:Y:S05]  /*0c10*/  @!P1 BRA `(.L_x_16) ;  /* 0x00000000002c9947 */ /* 0x000fea0003800000 */
[----:B------:R-:W-:-:S04]  /*0c20*/  IADD3 R4, P1, PT, R8, UR12, RZ ;  /* 0x0000000c08047c10 */ /* 0x000fc8000ff3e0ff */
[----:B------:R-:W-:-:S05]  /*0c30*/  IADD3.X R5, PT, PT, R7, UR13, RZ, P1, !PT ;  /* 0x0000000d07057c10 */ /* 0x000fca0008ffe4ff */
        /* <DEDUP_REMOVED lines=9> */
.L_x_16:
[----:B------:R-:W-:Y:S05]  /*0cd0*/  BSYNC.RECONVERGENT B0 ;  /* 0x0000000000007941 */ /* 0x000fea0003800200 */
.L_x_15:
[----:B------:R-:W-:-:S05]  /*0ce0*/  IADD3 R8, P1, PT, R8, 0x1, RZ ;  /* 0x0000000108087810 */ /* 0x000fca0007f3e0ff */
[----:B------:R-:W-:Y:S01]  /*0cf0*/  IMAD.X R7, RZ, RZ, R7, P1 ;  /* 0x000000ffff077224 */ /* 0x000fe200008e0607 */
[----:B------:R-:W-:Y:S07]  /*0d00*/  @P0 BRA `(.L_x_17) ;  /* 0xfffffffc00640947 */ /* 0x000fee000383ffff */
.L_x_1:
[----:B------:R-:W-:Y:S05]  /*0d10*/  BSYNC.RECONVERGENT B1 ;  /* 0x0000000000017941 */ /* 0x000fea0003800200 */
.L_x_0:
[----:B------:R-:W0:Y:S02]  /*0d20*/  LDCU.64 UR10, c[0x0][0x398] ;  /* 0x00007300ff0a77ac */ /* 0x000e240008000a00 */
[----:B0-----:R-:W-:-:S04]  /*0d30*/  IADD3 R2, P0, PT, R0, UR10, RZ ;  /* 0x0000000a00027c10 */ /* 0x001fc8000ff1e0ff */
[----:B------:R-:W-:-:S05]  /*0d40*/  LEA.HI.X.SX32 R3, R0, UR11, 0x1, P0 ;  /* 0x0000000b00037c11 */ /* 0x000fca00080f0eff */
[----:B------:R-:W-:Y:S01]  /*0d50*/  STG.E.U8 desc[UR6][R2.64], R6 ;  /* 0x0000000602007986 */ /* 0x000fe2000c101106 */
[----:B------:R-:W-:Y:S05]  /*0d60*/  EXIT ;  /* 0x000000000000794d */ /* 0x000fea0003800000 */
.L_x_18:
[----:B------:R-:W-:-:S00]  /*0d70*/  BRA `(.L_x_18) ;  /* 0xfffffffc00fc7947 */ /* 0x000fc0000383ffff */
[----:B------:R-:W-:-:S00]  /*0d80*/  NOP ;  /* 0x0000000000007918 */ /* 0x000fc00000000000 */
[----:B------:R-:W-:-:S00]  /*0d90*/  NOP ;  /* 0x0000000000007918 */ /* 0x000fc00000000000 */
[----:B------:R-:W-:-:S00]  /*0da0*/  NOP ;  /* 0x0000000000007918 */ /* 0x000fc00000000000 */
[----:B------:R-:W-:-:S00]  /*0db0*/  NOP ;  /* 0x0000000000007918 */ /* 0x000fc00000000000 */
[----:B------:R-:W-:-:S00]  /*0dc0*/  NOP ;  /* 0x0000000000007918 */ /* 0x000fc00000000000 */
[----:B------:R-:W-:-:S00]  /*0dd0*/  NOP ;  /* 0x0000000000007918 */ /* 0x000fc00000000000 */
[----:B------:R-:W-:-:S00]  /*0de0*/  NOP ;  /* 0x0000000000007918 */ /* 0x000fc00000000000 */
[----:B------:R-:W-:-:S00]  /*0df0*/  NOP ;  /* 0x0000000000007918 */ /* 0x000fc00000000000 */
.L_x_19:


//--------------------- .nv.shared.reserved.0     --------------------------
	.section	.nv.shared.reserved.0,"aw",@nobits
	.weak		__nv_reservedSMEM_offset_0_alias
	.size		__nv_reservedSMEM_offset_0_alias, 0, 64
	.other		__nv_reservedSMEM_offset_0_alias,@"STO_CUDA_RESERVED_SHARED STV_DEFAULT"
__nv_reservedSMEM_offset_0_alias:
	.zero		0
	.zero		64


//--------------------- .nv.constant0._Z1fPciPlS_ --------------------------
	.section	.nv.constant0._Z1fPciPlS_,"a",@progbits
	.sectionflags	@""
	.align	4
.nv.constant0._Z1fPciPlS_:
	.zero		928


//--------------------- SYMBOLS --------------------------

	.type		.nv.reservedSmem.offset0,@object
	.size		.nv.reservedSmem.offset0,0x4
